	.headerflags	@"EF_CUDA_TEXMODE_UNIFIED EF_CUDA_64BIT_ADDRESS EF_CUDA_ACCELERATORS EF_CUDA_SM90 EF_CUDA_VIRTUAL_SM(EF_CUDA_SM90)"
	.elftype	@"ET_EXEC"


//--------------------- .nv.info                  --------------------------
	.section	.nv.info,"",@"SHT_CUDA_INFO"
	.align	4


	//----- nvinfo : EIATTR_REGCOUNT
	.align		4
        /*0000*/ 	.byte	0x04, 0x2f
        /*0002*/ 	.short	(.L_1 - .L_0)
	.align		4
.L_0:
        /*0004*/ 	.word	index@(triton_poi_fused_add_div_mean_rsub_1)
        /*0008*/ 	.word	0x00000010


	//----- nvinfo : EIATTR_MIN_STACK_SIZE
	.align		4
.L_1:
        /*000c*/ 	.byte	0x04, 0x12
        /*000e*/ 	.short	(.L_3 - .L_2)
	.align		4
.L_2:
        /*0010*/ 	.word	index@(triton_poi_fused_add_div_mean_rsub_1)
        /*0014*/ 	.word	0x00000000


	//----- nvinfo : EIATTR_FRAME_SIZE
	.align		4
.L_3:
        /*0018*/ 	.byte	0x04, 0x11
        /*001a*/ 	.short	(.L_5 - .L_4)
	.align		4
.L_4:
        /*001c*/ 	.word	index@(triton_poi_fused_add_div_mean_rsub_1)
        /*0020*/ 	.word	0x00000000


	//----- nvinfo : EIATTR_MIN_STACK_SIZE
	.align		4
.L_5:
        /*0024*/ 	.byte	0x04, 0x12
        /*0026*/ 	.short	(.L_7 - .L_6)
	.align		4
.L_6:
        /*0028*/ 	.word	index@(triton_poi_fused_add_div_mean_rsub_1)
        /*002c*/ 	.word	0x00000000
.L_7:


//--------------------- .nv.info.triton_poi_fused_add_div_mean_rsub_1 --------------------------
	.section	.nv.info.triton_poi_fused_add_div_mean_rsub_1,"",@"SHT_CUDA_INFO"
	.sectionflags	@""
	.align	4


	//----- nvinfo : EIATTR_CUDA_API_VERSION
	.align		4
        /*0000*/ 	.byte	0x04, 0x37
        /*0002*/ 	.short	(.L_9 - .L_8)
.L_8:
        /*0004*/ 	.word	0x0000007c


	//----- nvinfo : EIATTR_KPARAM_INFO
	.align		4
.L_9:
        /*0008*/ 	.byte	0x04, 0x17
        /*000a*/ 	.short	(.L_11 - .L_10)
.L_10:
        /*000c*/ 	.word	0x00000000
        /*0010*/ 	.short	0x0002
        /*0012*/ 	.short	0x0010
        /*0014*/ 	.byte	0x00, 0xf4, 0x21, 0x00


	//----- nvinfo : EIATTR_KPARAM_INFO
	.align		4
.L_11:
        /*0018*/ 	.byte	0x04, 0x17
        /*001a*/ 	.short	(.L_13 - .L_12)
.L_12:
        /*001c*/ 	.word	0x00000000
        /*0020*/ 	.short	0x0001
        /*0022*/ 	.short	0x0008
        /*0024*/ 	.byte	0x00, 0xf4, 0x21, 0x00


	//----- nvinfo : EIATTR_KPARAM_INFO
	.align		4
.L_13:
        /*0028*/ 	.byte	0x04, 0x17
        /*002a*/ 	.short	(.L_15 - .L_14)
.L_14:
        /*002c*/ 	.word	0x00000000
        /*0030*/ 	.short	0x0000
        /*0032*/ 	.short	0x0000
        /*0034*/ 	.byte	0x00, 0xf4, 0x21, 0x00


	//----- nvinfo : EIATTR_SPARSE_MMA_MASK
	.align		4
.L_15:
        /*0038*/ 	.byte	0x03, 0x50
        /*003a*/ 	.short	0x0000


	//----- nvinfo : EIATTR_MAXREG_COUNT
	.align		4
        /*003c*/ 	.byte	0x03, 0x1b
        /*003e*/ 	.short	0x00ff


	//----- nvinfo : EIATTR_EXIT_INSTR_OFFSETS
	.align		4
        /*0040*/ 	.byte	0x04, 0x1c
        /*0042*/ 	.short	(.L_17 - .L_16)


	//   ....[0]....
.L_16:
        /*0044*/ 	.word	0x00000300


	//   ....[1]....
        /*0048*/ 	.word	0x000003d0


	//----- nvinfo : EIATTR_REQNTID
	.align		4
.L_17:
        /*004c*/ 	.byte	0x04, 0x10
        /*004e*/ 	.short	(.L_19 - .L_18)
.L_18:
        /*0050*/ 	.word	0x00000020
        /*0054*/ 	.word	0x00000001
        /*0058*/ 	.word	0x00000001


	//----- nvinfo : EIATTR_CBANK_PARAM_SIZE
	.align		4
.L_19:
        /*005c*/ 	.byte	0x03, 0x19
        /*005e*/ 	.short	0x0018


	//----- nvinfo : EIATTR_PARAM_CBANK
	.align		4
        /*0060*/ 	.byte	0x04, 0x0a
        /*0062*/ 	.short	(.L_21 - .L_20)
	.align		4
.L_20:
        /*0064*/ 	.word	index@(.nv.constant0.triton_poi_fused_add_div_mean_rsub_1)
        /*0068*/ 	.short	0x0210
        /*006a*/ 	.short	0x0018


	//----- nvinfo : EIATTR_SW_WAR
	.align		4
.L_21:
        /*006c*/ 	.byte	0x04, 0x36
        /*006e*/ 	.short	(.L_23 - .L_22)
.L_22:
        /*0070*/ 	.word	0x00000008
.L_23:


//--------------------- .nv.callgraph             --------------------------
	.section	.nv.callgraph,"",@"SHT_CUDA_CALLGRAPH"
	.align	4
	.sectionentsize	8
	.align		4
        /*0000*/ 	.word	0x00000000
	.align		4
        /*0004*/ 	.word	0xffffffff
	.align		4
        /*0008*/ 	.word	0x00000000
	.align		4
        /*000c*/ 	.word	0xfffffffe
	.align		4
        /*0010*/ 	.word	0x00000000
	.align		4
        /*0014*/ 	.word	0xfffffffd
	.align		4
        /*0018*/ 	.word	0x00000000
	.align		4
        /*001c*/ 	.word	0xfffffffc


//--------------------- .text.triton_poi_fused_add_div_mean_rsub_1 --------------------------
	.section	.text.triton_poi_fused_add_div_mean_rsub_1,"ax",@progbits
	.align	128
        .global         triton_poi_fused_add_div_mean_rsub_1
        .type           triton_poi_fused_add_div_mean_rsub_1,@function
        .size           triton_poi_fused_add_div_mean_rsub_1,(.L_x_1 - triton_poi_fused_add_div_mean_rsub_1)
        .other          triton_poi_fused_add_div_mean_rsub_1,@"STO_CUDA_ENTRY STV_DEFAULT"
triton_poi_fused_add_div_mean_rsub_1:
.text.triton_poi_fused_add_div_mean_rsub_1:
[----:B------:R-:W0:Y:S08]  /*0000*/  LDC R1, c[0x0][0x28] ;  /* 0x00000a00ff017b82 */ /* 0x000e300000000800 */
[----:B------:R-:W1:Y:S01]  /*0010*/  LDC.64 R4, c[0x0][0x218] ;  /* 0x00008600ff047b82 */ /* 0x000e620000000a00 */
[----:B------:R-:W-:-:S07]  /*0020*/  ULDC.64 UR4, c[0x0][0x208] ;  /* 0x0000820000047ab9 */ /* 0x000fce0000000a00 */
[----:B------:R-:W2:Y:S01]  /*0030*/  LDC.64 R2, c[0x0][0x210] ;  /* 0x00008400ff027b82 */ /* 0x000ea20000000a00 */
[----:B-1----:R-:W3:Y:S04]  /*0040*/  LDG.E R6, desc[UR4][R4.64] ;  /* 0x0000000404067981 */ /* 0x002ee8000c1e1900 */
[----:B------:R-:W4:Y:S04]  /*0050*/  LDG.E R8, desc[UR4][R4.64+0x4] ;  /* 0x0000040404087981 */ /* 0x000f28000c1e1900 */
[----:B------:R-:W5:Y:S04]  /*0060*/  LDG.E R10, desc[UR4][R4.64+0x8] ;  /* 0x00000804040a7981 */ /* 0x000f68000c1e1900 */
[----:B------:R-:W5:Y:S04]  /*0070*/  LDG.E R12, desc[UR4][R4.64+0xc] ;  /* 0x00000c04040c7981 */ /* 0x000f68000c1e1900 */
[----:B--2---:R-:W2:Y:S04]  /*0080*/  LDG.E R0, desc[UR4][R2.64] ;  /* 0x0000000402007981 */ /* 0x004ea8000c1e1900 */
[----:B------:R-:W2:Y:S04]  /*0090*/  LDG.E R7, desc[UR4][R2.64+0x4] ;  /* 0x0000040402077981 */ /* 0x000ea8000c1e1900 */
[----:B------:R-:W2:Y:S04]  /*00a0*/  LDG.E R9, desc[UR4][R2.64+0x8] ;  /* 0x0000080402097981 */ /* 0x000ea8000c1e1900 */
[----:B------:R1:W2:Y:S01]  /*00b0*/  LDG.E R11, desc[UR4][R2.64+0xc] ;  /* 0x00000c04020b7981 */ /* 0x0002a2000c1e1900 */
[----:B------:R-:W1:Y:S01]  /*00c0*/  S2R R13, SR_TID.X ;  /* 0x00000000000d7919 */ /* 0x000e620000002100 */
[----:B---3--:R-:W-:Y:S01]  /*00d0*/  FADD R6, R6, 1 ;  /* 0x3f80000006067421 */ /* 0x008fe20000000000 */
[----:B----4-:R-:W-:-:S04]  /*00e0*/  FADD R8, R8, 1 ;  /* 0x3f80000008087421 */ /* 0x010fc80000000000 */
[C---:B------:R-:W-:Y:S02]  /*00f0*/  FSETP.GT.AND P6, PT, |R6|.reuse, 8.50705917302346158658e+37, PT ;  /* 0x7e8000000600780b */ /* 0x040fe40003fc4200 */
[----:B------:R-:W-:Y:S01]  /*0100*/  FSETP.GEU.AND P2, PT, |R6|, 1.175494350822287508e-38, PT ;  /* 0x008000000600780b */ /* 0x000fe20003f4e200 */
[----:B-----5:R-:W-:Y:S01]  /*0110*/  FADD R10, R10, 1 ;  /* 0x3f8000000a0a7421 */ /* 0x020fe20000000000 */
[C---:B------:R-:W-:Y:S02]  /*0120*/  FSETP.GT.AND P3, PT, |R8|.reuse, 8.50705917302346158658e+37, PT ;  /* 0x7e8000000800780b */ /* 0x040fe40003f64200 */
[----:B------:R-:W-:Y:S01]  /*0130*/  FSETP.GEU.AND P4, PT, |R8|, 1.175494350822287508e-38, PT ;  /* 0x008000000800780b */ /* 0x000fe20003f8e200 */
[----:B------:R-:W-:Y:S01]  /*0140*/  FADD R12, R12, 1 ;  /* 0x3f8000000c0c7421 */ /* 0x000fe20000000000 */
[C---:B------:R-:W-:Y:S02]  /*0150*/  FSETP.GT.AND P5, PT, |R10|.reuse, 8.50705917302346158658e+37, PT ;  /* 0x7e8000000a00780b */ /* 0x040fe40003fa4200 */
[----:B------:R-:W-:Y:S01]  /*0160*/  FSETP.GEU.AND P1, PT, |R10|, 1.175494350822287508e-38, PT ;  /* 0x008000000a00780b */ /* 0x000fe20003f2e200 */
[----:B--2---:R-:W-:Y:S01]  /*0170*/  FADD R0, R0, 1 ;  /* 0x3f80000000007421 */ /* 0x004fe20000000000 */
[----:B------:R-:W-:Y:S01]  /*0180*/  FSETP.GT.AND P0, PT, |R12|, 8.50705917302346158658e+37, PT ;  /* 0x7e8000000c00780b */ /* 0x000fe20003f04200 */
[----:B------:R-:W-:-:S02]  /*0190*/  @P6 FMUL R6, R6, 0.25 ;  /* 0x3e80000006066820 */ /* 0x000fc40000400000 */
[----:B------:R-:W-:Y:S01]  /*01a0*/  @P6 FMUL R0, R0, 0.25 ;  /* 0x3e80000000006820 */ /* 0x000fe20000400000 */
[----:B------:R-:W-:Y:S01]  /*01b0*/  FSETP.GEU.AND P6, PT, |R12|, 1.175494350822287508e-38, PT ;  /* 0x008000000c00780b */ /* 0x000fe20003fce200 */
[----:B------:R-:W-:Y:S01]  /*01c0*/  @P3 FMUL R8, R8, 0.25 ;  /* 0x3e80000008083820 */ /* 0x000fe20000400000 */
[----:B------:R-:W-:Y:S01]  /*01d0*/  @!P2 FMUL R6, R6, 16777216 ;  /* 0x4b8000000606a820 */ /* 0x000fe20000400000 */
[----:B------:R-:W-:Y:S01]  /*01e0*/  @!P2 FMUL R0, R0, 16777216 ;  /* 0x4b8000000000a820 */ /* 0x000fe20000400000 */
[----:B01----:R-:W-:Y:S01]  /*01f0*/  LOP3.LUT P2, RZ, R13, 0x1f, RZ, 0xc0, !PT ;  /* 0x0000001f0dff7812 */ /* 0x003fe2000784c0ff */
[----:B------:R-:W-:Y:S01]  /*0200*/  @P5 FMUL R10, R10, 0.25 ;  /* 0x3e8000000a0a5820 */ /* 0x000fe20000400000 */
[----:B------:R-:W-:Y:S01]  /*0210*/  @!P4 FMUL R8, R8, 16777216 ;  /* 0x4b8000000808c820 */ /* 0x000fe20000400000 */
[----:B------:R-:W0:Y:S01]  /*0220*/  MUFU.RCP R3, R6 ;  /* 0x0000000600037308 */ /* 0x000e220000001000 */
[----:B------:R-:W-:Y:S01]  /*0230*/  FADD R7, R7, 1 ;  /* 0x3f80000007077421 */ /* 0x000fe20000000000 */
[----:B------:R-:W-:Y:S01]  /*0240*/  @P0 FMUL R12, R12, 0.25 ;  /* 0x3e8000000c0c0820 */ /* 0x000fe20000400000 */
[----:B------:R-:W-:Y:S01]  /*0250*/  @!P1 FMUL R10, R10, 16777216 ;  /* 0x4b8000000a0a9820 */ /* 0x000fe20000400000 */
[----:B------:R-:W-:Y:S01]  /*0260*/  FADD R9, R9, 1 ;  /* 0x3f80000009097421 */ /* 0x000fe20000000000 */
[----:B------:R-:W-:Y:S01]  /*0270*/  @P3 FMUL R7, R7, 0.25 ;  /* 0x3e80000007073820 */ /* 0x000fe20000400000 */
[----:B------:R-:W-:Y:S01]  /*0280*/  @!P6 FMUL R12, R12, 16777216 ;  /* 0x4b8000000c0ce820 */ /* 0x000fe20000400000 */
[----:B------:R-:W-:Y:S01]  /*0290*/  FADD R11, R11, 1 ;  /* 0x3f8000000b0b7421 */ /* 0x000fe20000000000 */
[----:B------:R-:W1:Y:S01]  /*02a0*/  MUFU.RCP R8, R8 ;  /* 0x0000000800087308 */ /* 0x000e620000001000 */
[----:B------:R-:W-:Y:S01]  /*02b0*/  @P5 FMUL R9, R9, 0.25 ;  /* 0x3e80000009095820 */ /* 0x000fe20000400000 */
[----:B------:R-:W-:Y:S01]  /*02c0*/  @!P4 FMUL R7, R7, 16777216 ;  /* 0x4b8000000707c820 */ /* 0x000fe20000400000 */
[----:B0-----:R-:W-:-:S05]  /*02d0*/  FFMA R0, R3, -R0, 1 ;  /* 0x3f80000003007423 */ /* 0x001fca0000000800 */
[----:B------:R-:W0:Y:S08]  /*02e0*/  MUFU.RCP R10, R10 ;  /* 0x0000000a000a7308 */ /* 0x000e300000001000 */
[----:B------:R-:W2:Y:S01]  /*02f0*/  MUFU.RCP R12, R12 ;  /* 0x0000000c000c7308 */ /* 0x000ea20000001000 */
[----:B01----:R-:W-:Y:S05]  /*0300*/  @P2 EXIT ;  /* 0x000000000000294d */ /* 0x003fea0003800000 */
[----:B------:R-:W1:Y:S01]  /*0310*/  LDC.64 R2, c[0x0][0x220] ;  /* 0x00008800ff027b82 */ /* 0x000e620000000a00 */
[----:B------:R-:W-:Y:S01]  /*0320*/  FFMA R7, R8, -R7, 1 ;  /* 0x3f80000008077423 */ /* 0x000fe20000000807 */
[----:B------:R-:W-:Y:S01]  /*0330*/  @P0 FMUL R11, R11, 0.25 ;  /* 0x3e8000000b0b0820 */ /* 0x000fe20000400000 */
[----:B------:R-:W-:Y:S02]  /*0340*/  @!P1 FMUL R9, R9, 16777216 ;  /* 0x4b80000009099820 */ /* 0x000fe40000400000 */
[----:B------:R-:W-:Y:S01]  /*0350*/  FADD R0, R0, R7 ;  /* 0x0000000700007221 */ /* 0x000fe20000000000 */
[----:B------:R-:W-:Y:S01]  /*0360*/  @!P6 FMUL R11, R11, 16777216 ;  /* 0x4b8000000b0be820 */ /* 0x000fe20000400000 */
[----:B0-----:R-:W-:-:S03]  /*0370*/  FFMA R9, R10, -R9, 1 ;  /* 0x3f8000000a097423 */ /* 0x001fc60000000809 */
[----:B--2---:R-:W-:Y:S01]  /*0380*/  FFMA R11, R12, -R11, 1 ;  /* 0x3f8000000c0b7423 */ /* 0x004fe2000000080b */
[----:B------:R-:W-:-:S04]  /*0390*/  FADD R0, R0, R9 ;  /* 0x0000000900007221 */ /* 0x000fc80000000000 */
[----:B------:R-:W-:-:S04]  /*03a0*/  FADD R0, R0, R11 ;  /* 0x0000000b00007221 */ /* 0x000fc80000000000 */
[----:B------:R-:W-:-:S05]  /*03b0*/  FMUL R5, R0, 0.25 ;  /* 0x3e80000000057820 */ /* 0x000fca0000400000 */
[----:B-1----:R-:W-:Y:S01]  /*03c0*/  STG.E desc[UR4][R2.64], R5 ;  /* 0x0000000502007986 */ /* 0x002fe2000c101904 */
[----:B------:R-:W-:Y:S05]  /*03d0*/  EXIT ;  /* 0x000000000000794d */ /* 0x000fea0003800000 */
.L_x_0:
[----:B------:R-:W-:-:S00]  /*03e0*/  BRA `(.L_x_0) ;  /* 0xfffffffc00fc7947 */ /* 0x000fc0000383ffff */
[----:B------:R-:W-:-:S00]  /*03f0*/  NOP ;  /* 0x0000000000007918 */ /* 0x000fc00000000000 */
        /* <DEDUP_REMOVED lines=8> */
.L_x_1:


//--------------------- .nv.constant0.triton_poi_fused_add_div_mean_rsub_1 --------------------------
	.section	.nv.constant0.triton_poi_fused_add_div_mean_rsub_1,"a",@progbits
	.sectionflags	@""
	.align	4
.nv.constant0.triton_poi_fused_add_div_mean_rsub_1:
	.zero		552
